//
// Generated by NVIDIA NVVM Compiler
//
// Compiler Build ID: CL-36424714
// Cuda compilation tools, release 13.0, V13.0.88
// Based on NVVM 20.0.0
//

.version 9.0
.target sm_100
.address_size 64

	// .globl	_Z11mergeKernelPiS_xx

.visible .entry _Z11mergeKernelPiS_xx(
	.param .u64 .ptr .align 1 _Z11mergeKernelPiS_xx_param_0,
	.param .u64 .ptr .align 1 _Z11mergeKernelPiS_xx_param_1,
	.param .u64 _Z11mergeKernelPiS_xx_param_2,
	.param .u64 _Z11mergeKernelPiS_xx_param_3
)
{
	.reg .pred 	%p<16>;
	.reg .b32 	%r<17>;
	.reg .b64 	%rd<98>;

	ld.param.u64 	%rd48, [_Z11mergeKernelPiS_xx_param_0];
	ld.param.u64 	%rd46, [_Z11mergeKernelPiS_xx_param_2];
	ld.param.u64 	%rd47, [_Z11mergeKernelPiS_xx_param_3];
	cvta.to.global.u64 	%rd1, %rd48;
	mov.u32 	%r1, %ctaid.x;
	mov.u32 	%r2, %ntid.x;
	mov.u32 	%r3, %tid.x;
	mad.lo.s32 	%r4, %r1, %r2, %r3;
	cvt.u64.u32 	%rd87, %r4;
	mov.u32 	%r5, %nctaid.x;
	mul.lo.s32 	%r6, %r5, %r2;
	cvt.u64.u32 	%rd3, %r6;
	shl.b64 	%rd4, %rd47, 1;
	add.s64 	%rd5, %rd46, -1;
	add.s64 	%rd6, %rd5, %rd4;
	or.b64  	%rd49, %rd6, %rd4;
	and.b64  	%rd50, %rd49, -4294967296;
	setp.ne.s64 	%p1, %rd50, 0;
	@%p1 bra 	$L__BB0_2;
	cvt.u32.u64 	%r7, %rd4;
	cvt.u32.u64 	%r8, %rd6;
	div.u32 	%r9, %r8, %r7;
	cvt.u64.u32 	%rd85, %r9;
	bra.uni 	$L__BB0_3;
$L__BB0_2:
	div.s64 	%rd85, %rd6, %rd4;
$L__BB0_3:
	setp.le.s64 	%p2, %rd85, %rd87;
	@%p2 bra 	$L__BB0_15;
	mul.lo.s64 	%rd51, %rd87, %rd47;
	shl.b64 	%rd52, %rd51, 1;
	add.s64 	%rd53, %rd52, %rd47;
	add.s64 	%rd86, %rd53, -1;
$L__BB0_5:
	mul.lo.s64 	%rd54, %rd87, %rd47;
	shl.b64 	%rd88, %rd54, 1;
	setp.ge.s64 	%p3, %rd88, %rd46;
	@%p3 bra 	$L__BB0_14;
	add.s64 	%rd55, %rd88, %rd47;
	add.s64 	%rd56, %rd55, -1;
	min.s64 	%rd14, %rd56, %rd5;
	shl.b64 	%rd57, %rd47, 1;
	add.s64 	%rd58, %rd57, %rd88;
	add.s64 	%rd59, %rd58, -1;
	min.s64 	%rd15, %rd59, %rd5;
	setp.gt.s64 	%p4, %rd55, %rd15;
	@%p4 bra 	$L__BB0_14;
	add.s64 	%rd89, %rd14, 1;
	setp.gt.s64 	%p5, %rd88, %rd14;
	mov.u64 	%rd95, %rd88;
	@%p5 bra 	$L__BB0_8;
	bra.uni 	$L__BB0_16;
$L__BB0_8:
	setp.gt.s64 	%p11, %rd88, %rd14;
	@%p11 bra 	$L__BB0_11;
	ld.param.u64 	%rd83, [_Z11mergeKernelPiS_xx_param_1];
	shl.b64 	%rd69, %rd95, 2;
	cvta.to.global.u64 	%rd70, %rd83;
	add.s64 	%rd94, %rd70, %rd69;
	min.s64 	%rd71, %rd86, %rd5;
	sub.s64 	%rd72, %rd71, %rd88;
	add.s64 	%rd93, %rd72, 1;
	shl.b64 	%rd73, %rd88, 2;
	add.s64 	%rd92, %rd1, %rd73;
$L__BB0_10:
	ld.global.u32 	%r15, [%rd92];
	add.s64 	%rd95, %rd95, 1;
	st.global.u32 	[%rd94], %r15;
	add.s64 	%rd94, %rd94, 4;
	add.s64 	%rd93, %rd93, -1;
	add.s64 	%rd92, %rd92, 4;
	setp.eq.s64 	%p12, %rd93, 0;
	@%p12 bra 	$L__BB0_11;
	bra.uni 	$L__BB0_10;
$L__BB0_11:
	setp.gt.s64 	%p13, %rd89, %rd15;
	@%p13 bra 	$L__BB0_14;
	add.s64 	%rd74, %rd86, %rd47;
	min.s64 	%rd30, %rd74, %rd5;
$L__BB0_13:
	ld.param.u64 	%rd84, [_Z11mergeKernelPiS_xx_param_1];
	add.s64 	%rd41, %rd89, 1;
	shl.b64 	%rd75, %rd89, 2;
	add.s64 	%rd76, %rd1, %rd75;
	ld.global.u32 	%r16, [%rd76];
	add.s64 	%rd42, %rd95, 1;
	cvta.to.global.u64 	%rd77, %rd84;
	shl.b64 	%rd78, %rd95, 2;
	add.s64 	%rd79, %rd77, %rd78;
	st.global.u32 	[%rd79], %r16;
	setp.ne.s64 	%p14, %rd89, %rd30;
	mov.u64 	%rd95, %rd42;
	mov.u64 	%rd89, %rd41;
	@%p14 bra 	$L__BB0_13;
$L__BB0_14:
	add.s64 	%rd87, %rd87, %rd3;
	setp.lt.s64 	%p15, %rd87, %rd85;
	mul.lo.s64 	%rd80, %rd47, %rd3;
	shl.b64 	%rd81, %rd80, 1;
	add.s64 	%rd86, %rd86, %rd81;
	@%p15 bra 	$L__BB0_5;
$L__BB0_15:
	ret;
$L__BB0_16:
	ld.param.u64 	%rd82, [_Z11mergeKernelPiS_xx_param_1];
	shl.b64 	%rd60, %rd88, 2;
	add.s64 	%rd61, %rd1, %rd60;
	ld.global.u32 	%r10, [%rd61];
	shl.b64 	%rd62, %rd89, 2;
	add.s64 	%rd63, %rd1, %rd62;
	ld.global.u32 	%r12, [%rd63];
	setp.gt.s32 	%p6, %r10, %r12;
	setp.le.s32 	%p7, %r10, %r12;
	selp.u64 	%rd64, 1, 0, %p7;
	add.s64 	%rd88, %rd88, %rd64;
	selp.u64 	%rd65, 1, 0, %p6;
	add.s64 	%rd89, %rd89, %rd65;
	min.s32 	%r14, %r10, %r12;
	add.s64 	%rd28, %rd95, 1;
	cvta.to.global.u64 	%rd66, %rd82;
	shl.b64 	%rd67, %rd95, 2;
	add.s64 	%rd68, %rd66, %rd67;
	st.global.u32 	[%rd68], %r14;
	setp.le.s64 	%p8, %rd88, %rd14;
	setp.le.s64 	%p9, %rd89, %rd15;
	and.pred  	%p10, %p8, %p9;
	mov.u64 	%rd95, %rd28;
	@%p10 bra 	$L__BB0_16;
	bra.uni 	$L__BB0_8;

}


// ===== COMPILED SASS (sm_100) =====

	.target	sm_100

	.elftype	@"ET_EXEC"


//--------------------- .note.nv.tkinfo           --------------------------
	.section	.note.nv.tkinfo,"",@"SHT_NOTE"
	.sectionflags	@"SHF_NOTE_NV_TKINFO"
	.tkinfo
        /*0018*/ 	.word	0x00000002
        /*0030*/ 	.string	""
        /*0030*/ 	.string	"ptxas"
        /*0030*/ 	.string	"Cuda compilation tools, release 13.0, V13.0.88"
        /*0030*/ 	.string	"Build cuda_13.0.r13.0/compiler.36424714_0"
        /*0030*/ 	.string	"-arch sm_100 -m 64 "



//--------------------- .note.nv.cuinfo           --------------------------
	.section	.note.nv.cuinfo,"",@"SHT_NOTE"
	.sectionflags	@"SHF_NOTE_NV_CUINFO"
        /*0018*/ 	.short	0x0002
        /*001a*/ 	.short	0x0064
        /*001c*/ 	.short	0x0082
	.zero		2


//--------------------- .nv.info                  --------------------------
	.section	.nv.info,"",@"SHT_CUDA_INFO"
	.align	4


	//----- nvinfo : EIATTR_REGCOUNT
	.align		4
        /*0000*/ 	.byte	0x04, 0x2f
        /*0002*/ 	.short	(.L_1 - .L_0)
	.align		4
.L_0:
        /*0004*/ 	.word	index@(_Z11mergeKernelPiS_xx)
        /*0008*/ 	.word	0x00000020


	//----- nvinfo : EIATTR_FRAME_SIZE
	.align		4
.L_1:
        /*000c*/ 	.byte	0x04, 0x11
        /*000e*/ 	.short	(.L_3 - .L_2)
	.align		4
.L_2:
        /*0010*/ 	.word	index@($__internal_0_$__cuda_sm20_div_s64)
        /*0014*/ 	.word	0x00000000


	//----- nvinfo : EIATTR_FRAME_SIZE
	.align		4
.L_3:
        /*0018*/ 	.byte	0x04, 0x11
        /*001a*/ 	.short	(.L_5 - .L_4)
	.align		4
.L_4:
        /*001c*/ 	.word	index@(_Z11mergeKernelPiS_xx)
        /*0020*/ 	.word	0x00000000


	//----- nvinfo : EIATTR_MIN_STACK_SIZE
	.align		4
.L_5:
        /*0024*/ 	.byte	0x04, 0x12
        /*0026*/ 	.short	(.L_7 - .L_6)
	.align		4
.L_6:
        /*0028*/ 	.word	index@(_Z11mergeKernelPiS_xx)
        /*002c*/ 	.word	0x00000000
.L_7:


//--------------------- .nv.compat                --------------------------
	.section	.nv.compat,"",@"SHT_CUDA_COMPAT_INFO"
	.align	4
        /*0000*/ 	.byte	0x02, 0x09, 0x00, 0x00, 0x02, 0x02, 0x01, 0x00, 0x02, 0x05, 0x05, 0x00, 0x03, 0x07, 0x01, 0x01
        /*0010*/ 	.byte	0x02, 0x03, 0x00, 0x00, 0x02, 0x06, 0x01, 0x00, 0x04, 0x0b, 0x08, 0x00, 0x09, 0x00, 0x00, 0x00
        /*0020*/ 	.byte	0x00, 0x00, 0x00, 0x00


//--------------------- .nv.info._Z11mergeKernelPiS_xx --------------------------
	.section	.nv.info._Z11mergeKernelPiS_xx,"",@"SHT_CUDA_INFO"
	.sectionflags	@""
	.align	4


	//----- nvinfo : EIATTR_CUDA_API_VERSION
	.align		4
        /*0000*/ 	.byte	0x04, 0x37
        /*0002*/ 	.short	(.L_9 - .L_8)
.L_8:
        /*0004*/ 	.word	0x00000082


	//----- nvinfo : EIATTR_KPARAM_INFO
	.align		4
.L_9:
        /*0008*/ 	.byte	0x04, 0x17
        /*000a*/ 	.short	(.L_11 - .L_10)
.L_10:
        /*000c*/ 	.word	0x00000000
        /*0010*/ 	.short	0x0003
        /*0012*/ 	.short	0x0018
        /*0014*/ 	.byte	0x00, 0xf0, 0x21, 0x00


	//----- nvinfo : EIATTR_KPARAM_INFO
	.align		4
.L_11:
        /*0018*/ 	.byte	0x04, 0x17
        /*001a*/ 	.short	(.L_13 - .L_12)
.L_12:
        /*001c*/ 	.word	0x00000000
        /*0020*/ 	.short	0x0002
        /*0022*/ 	.short	0x0010
        /*0024*/ 	.byte	0x00, 0xf0, 0x21, 0x00


	//----- nvinfo : EIATTR_KPARAM_INFO
	.align		4
.L_13:
        /*0028*/ 	.byte	0x04, 0x17
        /*002a*/ 	.short	(.L_15 - .L_14)
.L_14:
        /*002c*/ 	.word	0x00000000
        /*0030*/ 	.short	0x0001
        /*0032*/ 	.short	0x0008
        /*0034*/ 	.byte	0x00, 0xf5, 0x21, 0x00


	//----- nvinfo : EIATTR_KPARAM_INFO
	.align		4
.L_15:
        /*0038*/ 	.byte	0x04, 0x17
        /*003a*/ 	.short	(.L_17 - .L_16)
.L_16:
        /*003c*/ 	.word	0x00000000
        /*0040*/ 	.short	0x0000
        /*0042*/ 	.short	0x0000
        /*0044*/ 	.byte	0x00, 0xf5, 0x21, 0x00


	//----- nvinfo : EIATTR_SPARSE_MMA_MASK
	.align		4
.L_17:
        /*0048*/ 	.byte	0x03, 0x50
        /*004a*/ 	.short	0x0000


	//----- nvinfo : EIATTR_MAXREG_COUNT
	.align		4
        /*004c*/ 	.byte	0x03, 0x1b
        /*004e*/ 	.short	0x00ff


	//----- nvinfo : EIATTR_MERCURY_ISA_VERSION
	.align		4
        /*0050*/ 	.byte	0x03, 0x5f
        /*0052*/ 	.short	0x0101


	//----- nvinfo : EIATTR_VRC_CTA_INIT_COUNT
	.align		4
        /*0054*/ 	.byte	0x02, 0x4a
	.zero		1
	.zero		1


	//----- nvinfo : EIATTR_EXIT_INSTR_OFFSETS
	.align		4
        /*0058*/ 	.byte	0x04, 0x1c
        /*005a*/ 	.short	(.L_19 - .L_18)


	//   ....[0]....
.L_18:
        /*005c*/ 	.word	0x000002b0


	//   ....[1]....
        /*0060*/ 	.word	0x00000f50


	//----- nvinfo : EIATTR_CRS_STACK_SIZE
	.align		4
.L_19:
        /*0064*/ 	.byte	0x04, 0x1e
        /*0066*/ 	.short	(.L_21 - .L_20)
.L_20:
        /*0068*/ 	.word	0x00000000


	//----- nvinfo : EIATTR_CBANK_PARAM_SIZE
	.align		4
.L_21:
        /*006c*/ 	.byte	0x03, 0x19
        /*006e*/ 	.short	0x0020


	//----- nvinfo : EIATTR_PARAM_CBANK
	.align		4
        /*0070*/ 	.byte	0x04, 0x0a
        /*0072*/ 	.short	(.L_23 - .L_22)
	.align		4
.L_22:
        /*0074*/ 	.word	index@(.nv.constant0._Z11mergeKernelPiS_xx)
        /*0078*/ 	.short	0x0380
        /*007a*/ 	.short	0x0020


	//----- nvinfo : EIATTR_SW_WAR
	.align		4
.L_23:
        /*007c*/ 	.byte	0x04, 0x36
        /*007e*/ 	.short	(.L_25 - .L_24)
.L_24:
        /*0080*/ 	.word	0x00000008
.L_25:


//--------------------- .nv.callgraph             --------------------------
	.section	.nv.callgraph,"",@"SHT_CUDA_CALLGRAPH"
	.align	4
	.sectionentsize	8
	.align		4
        /*0000*/ 	.word	0x00000000
	.align		4
        /*0004*/ 	.word	0xffffffff
	.align		4
        /*0008*/ 	.word	0x00000000
	.align		4
        /*000c*/ 	.word	0xfffffffe
	.align		4
        /*0010*/ 	.word	0x00000000
	.align		4
        /*0014*/ 	.word	0xfffffffd
	.align		4
        /*0018*/ 	.word	0x00000000
	.align		4
        /*001c*/ 	.word	0xfffffffc


//--------------------- .text._Z11mergeKernelPiS_xx --------------------------
	.section	.text._Z11mergeKernelPiS_xx,"ax",@progbits
	.align	128
        .global         _Z11mergeKernelPiS_xx
        .type           _Z11mergeKernelPiS_xx,@function
        .size           _Z11mergeKernelPiS_xx,(.L_x_19 - _Z11mergeKernelPiS_xx)
        .other          _Z11mergeKernelPiS_xx,@"STO_CUDA_ENTRY STV_DEFAULT"
_Z11mergeKernelPiS_xx:
.text._Z11mergeKernelPiS_xx:
[----:B------:R-:W-:Y:S08]  /*0000*/  LDC R1, c[0x0][0x37c] ;  /* 0x0000df00ff017b82 */ /* 0x000ff00000000800 */
[----:B------:R-:W0:Y:S01]  /*0010*/  LDC.64 R2, c[0x0][0x390] ;  /* 0x0000e400ff027b82 */ /* 0x000e220000000a00 */
[----:B------:R-:W1:Y:S07]  /*0020*/  S2R R4, SR_TID.X ;  /* 0x0000000000047919 */ /* 0x000e6e0000002100 */
[----:B------:R-:W2:Y:S08]  /*0030*/  LDC.64 R12, c[0x0][0x398] ;  /* 0x0000e600ff0c7b82 */ /* 0x000eb00000000a00 */
[----:B------:R-:W1:Y:S01]  /*0040*/  S2UR UR4, SR_CTAID.X ;  /* 0x00000000000479c3 */ /* 0x000e620000002500 */
[----:B0-----:R-:W-:-:S07]  /*0050*/  IADD3 R0, P0, PT, R2, -0x1, RZ ;  /* 0xffffffff02007810 */ /* 0x001fce0007f1e0ff */
[----:B------:R-:W1:Y:S01]  /*0060*/  LDC R5, c[0x0][0x360] ;  /* 0x0000d800ff057b82 */ /* 0x000e620000000800 */
[----:B------:R-:W0:Y:S01]  /*0070*/  LDCU UR5, c[0x0][0x370] ;  /* 0x00006e00ff0577ac */ /* 0x000e220008000800 */
[----:B------:R-:W-:Y:S01]  /*0080*/  IADD3.X R2, PT, PT, R3, -0x1, RZ, P0, !PT ;  /* 0xffffffff03027810 */ /* 0x000fe200007fe4ff */
[C---:B--2---:R-:W-:Y:S01]  /*0090*/  IMAD.SHL.U32 R15, R12.reuse, 0x2, RZ ;  /* 0x000000020c0f7824 */ /* 0x044fe200078e00ff */
[----:B------:R-:W-:-:S04]  /*00a0*/  SHF.L.U64.HI R13, R12, 0x1, R13 ;  /* 0x000000010c0d7819 */ /* 0x000fc8000001020d */
[----:B------:R-:W-:-:S05]  /*00b0*/  IADD3 R16, P0, PT, R0, R15, RZ ;  /* 0x0000000f00107210 */ /* 0x000fca0007f1e0ff */
[----:B------:R-:W-:-:S05]  /*00c0*/  IMAD.X R14, R2, 0x1, R13, P0 ;  /* 0x00000001020e7824 */ /* 0x000fca00000e060d */
[----:B------:R-:W-:Y:S01]  /*00d0*/  LOP3.LUT R3, R14, R13, RZ, 0xfc, !PT ;  /* 0x0000000d0e037212 */ /* 0x000fe200078efcff */
[----:B-1----:R-:W-:-:S03]  /*00e0*/  IMAD R4, R5, UR4, R4 ;  /* 0x0000000405047c24 */ /* 0x002fc6000f8e0204 */
[----:B------:R-:W-:Y:S01]  /*00f0*/  ISETP.NE.U32.AND P0, PT, R3, RZ, PT ;  /* 0x000000ff0300720c */ /* 0x000fe20003f05070 */
[----:B0-----:R-:W-:Y:S02]  /*0100*/  IMAD R5, R5, UR5, RZ ;  /* 0x0000000505057c24 */ /* 0x001fe4000f8e02ff */
[----:B------:R-:W-:-:S10]  /*0110*/  IMAD.MOV.U32 R3, RZ, RZ, RZ ;  /* 0x000000ffff037224 */ /* 0x000fd400078e00ff */
[----:B------:R-:W-:Y:S05]  /*0120*/  @P0 BRA `(.L_x_0) ;  /* 0x0000000000500947 */ /* 0x000fea0003800000 */
[----:B------:R-:W0:Y:S01]  /*0130*/  I2F.U32.RP R8, R15 ;  /* 0x0000000f00087306 */ /* 0x000e220000209000 */
[----:B------:R-:W-:-:S07]  /*0140*/  ISETP.NE.U32.AND P2, PT, R15, RZ, PT ;  /* 0x000000ff0f00720c */ /* 0x000fce0003f45070 */
[----:B0-----:R-:W0:Y:S02]  /*0150*/  MUFU.RCP R8, R8 ;  /* 0x0000000800087308 */ /* 0x001e240000001000 */
[----:B0-----:R-:W-:-:S06]  /*0160*/  VIADD R6, R8, 0xffffffe ;  /* 0x0ffffffe08067836 */ /* 0x001fcc0000000000 */
[----:B------:R0:W1:Y:S02]  /*0170*/  F2I.FTZ.U32.TRUNC.NTZ R7, R6 ;  /* 0x0000000600077305 */ /* 0x000064000021f000 */
[----:B0-----:R-:W-:Y:S02]  /*0180*/  IMAD.MOV.U32 R6, RZ, RZ, RZ ;  /* 0x000000ffff067224 */ /* 0x001fe400078e00ff */
[----:B-1----:R-:W-:-:S04]  /*0190*/  IMAD.MOV R10, RZ, RZ, -R7 ;  /* 0x000000ffff0a7224 */ /* 0x002fc800078e0a07 */
[----:B------:R-:W-:-:S04]  /*01a0*/  IMAD R9, R10, R15, RZ ;  /* 0x0000000f0a097224 */ /* 0x000fc800078e02ff */
[----:B------:R-:W-:-:S06]  /*01b0*/  IMAD.HI.U32 R7, R7, R9, R6 ;  /* 0x0000000907077227 */ /* 0x000fcc00078e0006 */
[----:B------:R-:W-:-:S04]  /*01c0*/  IMAD.HI.U32 R14, R7, R16, RZ ;  /* 0x00000010070e7227 */ /* 0x000fc800078e00ff */
[----:B------:R-:W-:-:S04]  /*01d0*/  IMAD.MOV R7, RZ, RZ, -R14 ;  /* 0x000000ffff077224 */ /* 0x000fc800078e0a0e */
[----:B------:R-:W-:-:S05]  /*01e0*/  IMAD R16, R15, R7, R16 ;  /* 0x000000070f107224 */ /* 0x000fca00078e0210 */
[----:B------:R-:W-:-:S13]  /*01f0*/  ISETP.GE.U32.AND P0, PT, R16, R15, PT ;  /* 0x0000000f1000720c */ /* 0x000fda0003f06070 */
[----:B------:R-:W-:Y:S02]  /*0200*/  @P0 IMAD.IADD R16, R16, 0x1, -R15 ;  /* 0x0000000110100824 */ /* 0x000fe400078e0a0f */
[----:B------:R-:W-:-:S03]  /*0210*/  @P0 VIADD R14, R14, 0x1 ;  /* 0x000000010e0e0836 */ /* 0x000fc60000000000 */
[----:B------:R-:W-:-:S13]  /*0220*/  ISETP.GE.U32.AND P1, PT, R16, R15, PT ;  /* 0x0000000f1000720c */ /* 0x000fda0003f26070 */
[----:B------:R-:W-:Y:S01]  /*0230*/  @P1 VIADD R14, R14, 0x1 ;  /* 0x000000010e0e1836 */ /* 0x000fe20000000000 */
[----:B------:R-:W-:Y:S01]  /*0240*/  @!P2 LOP3.LUT R14, RZ, R15, RZ, 0x33, !PT ;  /* 0x0000000fff0ea212 */ /* 0x000fe200078e33ff */
[----:B------:R-:W-:Y:S01]  /*0250*/  IMAD.MOV.U32 R15, RZ, RZ, RZ ;  /* 0x000000ffff0f7224 */ /* 0x000fe200078e00ff */
[----:B------:R-:W-:Y:S06]  /*0260*/  BRA `(.L_x_1) ;  /* 0x0000000000087947 */ /* 0x000fec0003800000 */
.L_x_0:
[----:B------:R-:W-:-:S07]  /*0270*/  MOV R12, 0x290 ;  /* 0x00000290000c7802 */ /* 0x000fce0000000f00 */
[----:B------:R-:W-:Y:S05]  /*0280*/  CALL.REL.NOINC `($__internal_0_$__cuda_sm20_div_s64) ;  /* 0x0000000c00347944 */ /* 0x000fea0003c00000 */
.L_x_1:
[----:B------:R-:W-:-:S04]  /*0290*/  ISETP.GT.U32.AND P0, PT, R14, R4, PT ;  /* 0x000000040e00720c */ /* 0x000fc80003f04070 */
[----:B------:R-:W-:-:S13]  /*02a0*/  ISETP.GT.AND.EX P0, PT, R15, R3, PT, P0 ;  /* 0x000000030f00720c */ /* 0x000fda0003f04300 */
[----:B------:R-:W-:Y:S05]  /*02b0*/  @!P0 EXIT ;  /* 0x000000000000894d */ /* 0x000fea0003800000 */
[----:B------:R-:W0:Y:S01]  /*02c0*/  LDCU.64 UR6, c[0x0][0x398] ;  /* 0x00007300ff0677ac */ /* 0x000e220008000a00 */
[----:B------:R-:W1:Y:S01]  /*02d0*/  LDCU.64 UR4, c[0x0][0x358] ;  /* 0x00006b00ff0477ac */ /* 0x000e620008000a00 */
[----:B------:R-:W2:Y:S01]  /*02e0*/  LDCU.128 UR8, c[0x0][0x380] ;  /* 0x00007000ff0877ac */ /* 0x000ea20008000c00 */
[----:B0-----:R-:W-:Y:S02]  /*02f0*/  IMAD R9, R3, UR6, RZ ;  /* 0x0000000603097c24 */ /* 0x001fe4000f8e02ff */
[----:B------:R-:W-:-:S04]  /*0300*/  IMAD.WIDE.U32 R6, R4, UR6, RZ ;  /* 0x0000000604067c25 */ /* 0x000fc8000f8e00ff */
[----:B------:R-:W-:Y:S01]  /*0310*/  IMAD R9, R4, UR7, R9 ;  /* 0x0000000704097c24 */ /* 0x000fe2000f8e0209 */
[----:B------:R-:W-:-:S03]  /*0320*/  LEA R8, P0, R6, UR6, 0x1 ;  /* 0x0000000606087c11 */ /* 0x000fc6000f8008ff */
[----:B------:R-:W-:Y:S01]  /*0330*/  IMAD.IADD R9, R7, 0x1, R9 ;  /* 0x0000000107097824 */ /* 0x000fe200078e0209 */
[----:B------:R-:W-:-:S04]  /*0340*/  IADD3 R7, P1, PT, R8, -0x1, RZ ;  /* 0xffffffff08077810 */ /* 0x000fc80007f3e0ff */
[----:B------:R-:W-:-:S04]  /*0350*/  LEA.HI.X R6, R6, UR7, R9, 0x1, P0 ;  /* 0x0000000706067c11 */ /* 0x000fc800080f0c09 */
[----:B-12---:R-:W-:-:S07]  /*0360*/  IADD3.X R9, PT, PT, R6, -0x1, RZ, P1, !PT ;  /* 0xffffffff06097810 */ /* 0x006fce0000ffe4ff */
.L_x_17:
[----:B0-----:R-:W0:Y:S01]  /*0370*/  LDC.64 R12, c[0x0][0x398] ;  /* 0x0000e600ff0c7b82 */ /* 0x001e220000000a00 */
[----:B------:R-:W-:Y:S07]  /*0380*/  BSSY.RECONVERGENT B0, `(.L_x_2) ;  /* 0x00000b3000007945 */ /* 0x000fee0003800200 */
[----:B-1----:R-:W1:Y:S01]  /*0390*/  LDC.64 R10, c[0x0][0x390] ;  /* 0x0000e400ff0a7b82 */ /* 0x002e620000000a00 */
[-C--:B0-----:R-:W-:Y:S02]  /*03a0*/  IMAD R6, R3, R12.reuse, RZ ;  /* 0x0000000c03067224 */ /* 0x081fe400078e02ff */
[----:B--23--:R-:W-:-:S04]  /*03b0*/  IMAD.WIDE.U32 R16, R4, R12, RZ ;  /* 0x0000000c04107225 */ /* 0x00cfc800078e00ff */
[----:B------:R-:W-:Y:S02]  /*03c0*/  IMAD R19, R4, R13, R6 ;  /* 0x0000000d04137224 */ /* 0x000fe400078e0206 */
[----:B------:R-:W-:Y:S02]  /*03d0*/  IMAD.SHL.U32 R21, R16, 0x2, RZ ;  /* 0x0000000210157824 */ /* 0x000fe400078e00ff */
[----:B------:R-:W-:-:S03]  /*03e0*/  IMAD.IADD R17, R17, 0x1, R19 ;  /* 0x0000000111117824 */ /* 0x000fc600078e0213 */
[----:B-1----:R-:W-:Y:S02]  /*03f0*/  ISETP.GE.U32.AND P0, PT, R21, R10, PT ;  /* 0x0000000a1500720c */ /* 0x002fe40003f06070 */
[----:B------:R-:W-:-:S04]  /*0400*/  SHF.L.U64.HI R28, R16, 0x1, R17 ;  /* 0x00000001101c7819 */ /* 0x000fc80000010211 */
[----:B------:R-:W-:-:S13]  /*0410*/  ISETP.GE.AND.EX P0, PT, R28, R11, PT, P0 ;  /* 0x0000000b1c00720c */ /* 0x000fda0003f06300 */
[----:B------:R-:W-:Y:S05]  /*0420*/  @P0 BRA `(.L_x_3) ;  /* 0x0000000800a00947 */ /* 0x000fea0003800000 */
[----:B------:R-:W-:-:S04]  /*0430*/  LEA R11, P0, R12, R21, 0x1 ;  /* 0x000000150c0b7211 */ /* 0x000fc800078008ff */
[----:B------:R-:W-:Y:S02]  /*0440*/  IADD3 R11, P1, PT, R11, -0x1, RZ ;  /* 0xffffffff0b0b7810 */ /* 0x000fe40007f3e0ff */
[----:B------:R-:W-:Y:S02]  /*0450*/  LEA.HI.X R17, R12, R28, R13, 0x1, P0 ;  /* 0x0000001c0c117211 */ /* 0x000fe400000f0c0d */
[----:B------:R-:W-:Y:S02]  /*0460*/  ISETP.LT.U32.AND P0, PT, R11, R0, PT ;  /* 0x000000000b00720c */ /* 0x000fe40003f01070 */
[----:B------:R-:W-:Y:S02]  /*0470*/  IADD3.X R17, PT, PT, R17, -0x1, RZ, P1, !PT ;  /* 0xffffffff11117810 */ /* 0x000fe40000ffe4ff */
[----:B------:R-:W-:Y:S02]  /*0480*/  IADD3 R23, P1, PT, R21, R12, RZ ;  /* 0x0000000c15177210 */ /* 0x000fe40007f3e0ff */
[----:B------:R-:W-:-:S02]  /*0490*/  ISETP.LT.AND.EX P0, PT, R17, R2, PT, P0 ;  /* 0x000000021100720c */ /* 0x000fc40003f01300 */
[----:B------:R-:W-:Y:S01]  /*04a0*/  IADD3 R19, P2, PT, R23, -0x1, RZ ;  /* 0xffffffff17137810 */ /* 0x000fe20007f5e0ff */
[----:B------:R-:W-:Y:S01]  /*04b0*/  IMAD.X R27, R28, 0x1, R13, P1 ;  /* 0x000000011c1b7824 */ /* 0x000fe200008e060d */
[----:B------:R-:W-:Y:S02]  /*04c0*/  SEL R6, R11, R0, P0 ;  /* 0x000000000b067207 */ /* 0x000fe40000000000 */
[----:B------:R-:W-:Y:S02]  /*04d0*/  SEL R8, R17, R2, P0 ;  /* 0x0000000211087207 */ /* 0x000fe40000000000 */
[----:B------:R-:W-:Y:S02]  /*04e0*/  IADD3.X R25, PT, PT, R27, -0x1, RZ, P2, !PT ;  /* 0xffffffff1b197810 */ /* 0x000fe400017fe4ff */
[----:B------:R-:W-:Y:S02]  /*04f0*/  ISETP.GT.U32.AND P2, PT, R23, R6, PT ;  /* 0x000000061700720c */ /* 0x000fe40003f44070 */
[----:B------:R-:W-:-:S02]  /*0500*/  ISETP.LT.U32.AND P1, PT, R19, R0, PT ;  /* 0x000000001300720c */ /* 0x000fc40003f21070 */
[----:B------:R-:W-:Y:S02]  /*0510*/  ISETP.GT.AND.EX P0, PT, R27, R8, PT, P2 ;  /* 0x000000081b00720c */ /* 0x000fe40003f04320 */
[----:B------:R-:W-:-:S04]  /*0520*/  ISETP.LT.AND.EX P1, PT, R25, R2, PT, P1 ;  /* 0x000000021900720c */ /* 0x000fc80003f21310 */
[----:B------:R-:W-:Y:S02]  /*0530*/  SEL R10, R19, R0, P1 ;  /* 0x00000000130a7207 */ /* 0x000fe40000800000 */
[----:B------:R-:W-:-:S05]  /*0540*/  SEL R25, R25, R2, P1 ;  /* 0x0000000219197207 */ /* 0x000fca0000800000 */
[----:B------:R-:W-:Y:S05]  /*0550*/  @P0 BRA `(.L_x_3) ;  /* 0x0000000800540947 */ /* 0x000fea0003800000 */
[----:B------:R-:W-:Y:S01]  /*0560*/  ISETP.GT.U32.AND P0, PT, R21, R10, PT ;  /* 0x0000000a1500720c */ /* 0x000fe20003f04070 */
[----:B------:R-:W-:Y:S01]  /*0570*/  BSSY.RECONVERGENT B1, `(.L_x_4) ;  /* 0x0000020000017945 */ /* 0x000fe20003800200 */
[----:B------:R-:W-:Y:S01]  /*0580*/  IADD3 R11, P1, PT, R10, 0x1, RZ ;  /* 0x000000010a0b7810 */ /* 0x000fe20007f3e0ff */
[----:B------:R-:W-:Y:S01]  /*0590*/  IMAD.MOV.U32 R23, RZ, RZ, R21 ;  /* 0x000000ffff177224 */ /* 0x000fe200078e0015 */
[----:B------:R-:W-:Y:S01]  /*05a0*/  ISETP.GT.AND.EX P0, PT, R28, R25, PT, P0 ;  /* 0x000000191c00720c */ /* 0x000fe20003f04300 */
[----:B------:R-:W-:Y:S02]  /*05b0*/  IMAD.MOV.U32 R24, RZ, RZ, R28 ;  /* 0x000000ffff187224 */ /* 0x000fe400078e001c */
[----:B------:R-:W-:-:S10]  /*05c0*/  IMAD.X R20, RZ, RZ, R25, P1 ;  /* 0x000000ffff147224 */ /* 0x000fd400008e0619 */
[----:B------:R-:W-:Y:S05]  /*05d0*/  @P0 BRA `(.L_x_5) ;  /* 0x0000000000640947 */ /* 0x000fea0003800000 */
.L_x_6:
[----:B------:R-:W-:Y:S02]  /*05e0*/  LEA R16, P1, R11, UR8, 0x2 ;  /* 0x000000080b107c11 */ /* 0x000fe4000f8210ff */
[----:B------:R-:W-:Y:S02]  /*05f0*/  LEA R18, P0, R21, UR8, 0x2 ;  /* 0x0000000815127c11 */ /* 0x000fe4000f8010ff */
[----:B------:R-:W-:Y:S02]  /*0600*/  LEA.HI.X R17, R11, UR9, R20, 0x2, P1 ;  /* 0x000000090b117c11 */ /* 0x000fe400088f1414 */
[----:B------:R-:W-:-:S04]  /*0610*/  LEA.HI.X R19, R21, UR9, R28, 0x2, P0 ;  /* 0x0000000915137c11 */ /* 0x000fc800080f141c */
[----:B------:R-:W2:Y:S04]  /*0620*/  LDG.E R17, desc[UR4][R16.64] ;  /* 0x0000000410117981 */ /* 0x000ea8000c1e1900 */
[----:B------:R-:W2:Y:S01]  /*0630*/  LDG.E R18, desc[UR4][R18.64] ;  /* 0x0000000412127981 */ /* 0x000ea2000c1e1900 */
[----:B------:R-:W-:-:S04]  /*0640*/  LEA R26, P0, R23, UR10, 0x2 ;  /* 0x0000000a171a7c11 */ /* 0x000fc8000f8010ff */
[C---:B------:R-:W-:Y:S02]  /*0650*/  LEA.HI.X R27, R23.reuse, UR11, R24, 0x2, P0 ;  /* 0x0000000b171b7c11 */ /* 0x040fe400080f1418 */
[----:B------:R-:W-:-:S05]  /*0660*/  IADD3 R23, P2, PT, R23, 0x1, RZ ;  /* 0x0000000117177810 */ /* 0x000fca0007f5e0ff */
[----:B------:R-:W-:Y:S01]  /*0670*/  IMAD.X R24, RZ, RZ, R24, P2 ;  /* 0x000000ffff187224 */ /* 0x000fe200010e0618 */
[CC--:B--2---:R-:W-:Y:S02]  /*0680*/  ISETP.GT.AND P1, PT, R18.reuse, R17.reuse, PT ;  /* 0x000000111200720c */ /* 0x0c4fe40003f24270 */
[CC--:B------:R-:W-:Y:S02]  /*0690*/  ISETP.GT.AND P0, PT, R18.reuse, R17.reuse, PT ;  /* 0x000000111200720c */ /* 0x0c0fe40003f04270 */
[----:B------:R-:W-:Y:S02]  /*06a0*/  SEL R16, RZ, 0x1, P1 ;  /* 0x00000001ff107807 */ /* 0x000fe40000800000 */
[----:B------:R-:W-:Y:S02]  /*06b0*/  SEL R22, RZ, 0x1, !P0 ;  /* 0x00000001ff167807 */ /* 0x000fe40004000000 */
[----:B------:R-:W-:Y:S02]  /*06c0*/  VIMNMX R29, PT, PT, R18, R17, PT ;  /* 0x00000011121d7248 */ /* 0x000fe40003fe0100 */
[----:B------:R-:W-:-:S02]  /*06d0*/  IADD3 R21, P0, PT, R21, R16, RZ ;  /* 0x0000001015157210 */ /* 0x000fc40007f1e0ff */
[----:B------:R-:W-:Y:S01]  /*06e0*/  IADD3 R11, P1, PT, R11, R22, RZ ;  /* 0x000000160b0b7210 */ /* 0x000fe20007f3e0ff */
[----:B------:R0:W-:Y:S02]  /*06f0*/  STG.E desc[UR4][R26.64], R29 ;  /* 0x0000001d1a007986 */ /* 0x0001e4000c101904 */
[----:B------:R-:W-:Y:S01]  /*0700*/  IMAD.X R28, RZ, RZ, R28, P0 ;  /* 0x000000ffff1c7224 */ /* 0x000fe200000e061c */
[----:B------:R-:W-:Y:S01]  /*0710*/  ISETP.GT.U32.AND P0, PT, R11, R6, PT ;  /* 0x000000060b00720c */ /* 0x000fe20003f04070 */
[----:B------:R-:W-:Y:S01]  /*0720*/  IMAD.X R20, RZ, RZ, R20, P1 ;  /* 0x000000ffff147224 */ /* 0x000fe200008e0614 */
[----:B------:R-:W-:-:S04]  /*0730*/  ISETP.LE.U32.AND P1, PT, R21, R10, PT ;  /* 0x0000000a1500720c */ /* 0x000fc80003f23070 */
[----:B------:R-:W-:Y:S02]  /*0740*/  ISETP.GT.AND.EX P0, PT, R20, R8, PT, P0 ;  /* 0x000000081400720c */ /* 0x000fe40003f04300 */
[----:B------:R-:W-:-:S13]  /*0750*/  ISETP.LE.AND.EX P1, PT, R28, R25, PT, P1 ;  /* 0x000000191c00720c */ /* 0x000fda0003f23310 */
[----:B0-----:R-:W-:Y:S05]  /*0760*/  @!P0 BRA P1, `(.L_x_6) ;  /* 0xfffffffc009c8947 */ /* 0x001fea000083ffff */
.L_x_5:
[----:B------:R-:W-:Y:S05]  /*0770*/  BSYNC.RECONVERGENT B1 ;  /* 0x0000000000017941 */ /* 0x000fea0003800200 */
.L_x_4:
[----:B------:R-:W-:Y:S01]  /*0780*/  ISETP.GT.U32.AND P0, PT, R21, R10, PT ;  /* 0x0000000a1500720c */ /* 0x000fe20003f04070 */
[----:B------:R-:W-:Y:S03]  /*0790*/  BSSY.RECONVERGENT B2, `(.L_x_7) ;  /* 0x000005a000027945 */ /* 0x000fe60003800200 */
[----:B------:R-:W-:-:S13]  /*07a0*/  ISETP.GT.AND.EX P0, PT, R28, R25, PT, P0 ;  /* 0x000000191c00720c */ /* 0x000fda0003f04300 */
[----:B------:R-:W-:Y:S05]  /*07b0*/  @P0 BRA `(.L_x_8) ;  /* 0x00000004005c0947 */ /* 0x000fea0003800000 */
[----:B------:R-:W-:Y:S01]  /*07c0*/  ISETP.LT.U32.AND P0, PT, R7, R0, PT ;  /* 0x000000000700720c */ /* 0x000fe20003f01070 */
[----:B------:R-:W0:Y:S01]  /*07d0*/  LDCU.128 UR12, c[0x0][0x380] ;  /* 0x00007000ff0c77ac */ /* 0x000e220008000c00 */
[----:B------:R-:W-:Y:S02]  /*07e0*/  BSSY.RELIABLE B1, `(.L_x_9) ;  /* 0x0000045000017945 */ /* 0x000fe40003800100 */
[----:B------:R-:W-:-:S04]  /*07f0*/  ISETP.LT.AND.EX P0, PT, R9, R2, PT, P0 ;  /* 0x000000020900720c */ /* 0x000fc80003f01300 */
[----:B------:R-:W-:Y:S02]  /*0800*/  SEL R10, R7, R0, P0 ;  /* 0x00000000070a7207 */ /* 0x000fe40000000000 */
[----:B------:R-:W-:Y:S02]  /*0810*/  SEL R17, R9, R2, P0 ;  /* 0x0000000209117207 */ /* 0x000fe40000000000 */
[----:B------:R-:W-:-:S04]  /*0820*/  IADD3 R25, P0, P1, R10, 0x1, -R21 ;  /* 0x000000010a197810 */ /* 0x000fc8000791e815 */
[--C-:B------:R-:W-:Y:S02]  /*0830*/  IADD3.X R22, PT, PT, R17, RZ, ~R28.reuse, P0, P1 ;  /* 0x000000ff11167210 */ /* 0x100fe400007e2c1c */
[----:B------:R-:W-:Y:S02]  /*0840*/  ISETP.GT.U32.AND P0, PT, R25, RZ, PT ;  /* 0x000000ff1900720c */ /* 0x000fe40003f04070 */
[----:B0-----:R-:W-:Y:S02]  /*0850*/  LEA R26, P2, R21, UR12, 0x2 ;  /* 0x0000000c151a7c11 */ /* 0x001fe4000f8410ff */
[----:B------:R-:W-:Y:S02]  /*0860*/  ISETP.GT.AND.EX P0, PT, R22, RZ, PT, P0 ;  /* 0x000000ff1600720c */ /* 0x000fe40003f04300 */
[----:B------:R-:W-:Y:S02]  /*0870*/  LEA R10, P1, R23, UR14, 0x2 ;  /* 0x0000000e170a7c11 */ /* 0x000fe4000f8210ff */
[----:B------:R-:W-:-:S02]  /*0880*/  LEA.HI.X R27, R21, UR13, R28, 0x2, P2 ;  /* 0x0000000d151b7c11 */ /* 0x000fc400090f141c */
[----:B------:R-:W-:-:S07]  /*0890*/  LEA.HI.X R21, R23, UR15, R24, 0x2, P1 ;  /* 0x0000000f17157c11 */ /* 0x000fce00088f1418 */
[----:B------:R-:W-:Y:S05]  /*08a0*/  @!P0 BRA `(.L_x_10) ;  /* 0x0000000000e08947 */ /* 0x000fea0003800000 */
[----:B------:R-:W-:Y:S01]  /*08b0*/  ISETP.GT.U32.AND P1, PT, R25, 0x3, PT ;  /* 0x000000031900780c */ /* 0x000fe20003f24070 */
[----:B------:R-:W-:Y:S01]  /*08c0*/  BSSY.RECONVERGENT B3, `(.L_x_11) ;  /* 0x000001c000037945 */ /* 0x000fe20003800200 */
[----:B------:R-:W-:Y:S02]  /*08d0*/  PLOP3.LUT P0, PT, PT, PT, PT, 0x80, 0x8 ;  /* 0x000000000008781c */ /* 0x000fe40003f0f070 */
[----:B------:R-:W-:-:S13]  /*08e0*/  ISETP.GT.AND.EX P1, PT, R22, RZ, PT, P1 ;  /* 0x000000ff1600720c */ /* 0x000fda0003f24310 */
[----:B------:R-:W-:Y:S05]  /*08f0*/  @!P1 BRA `(.L_x_12) ;  /* 0x0000000000609947 */ /* 0x000fea0003800000 */
[----:B------:R-:W-:-:S13]  /*0900*/  PLOP3.LUT P0, PT, PT, PT, PT, 0x8, 0x80 ;  /* 0x000000000080781c */ /* 0x000fda0003f0e170 */
.L_x_13:
[----:B------:R-:W-:Y:S02]  /*0910*/  IMAD.MOV.U32 R16, RZ, RZ, R26 ;  /* 0x000000ffff107224 */ /* 0x000fe400078e001a */
[----:B------:R-:W-:-:S05]  /*0920*/  IMAD.MOV.U32 R17, RZ, RZ, R27 ;  /* 0x000000ffff117224 */ /* 0x000fca00078e001b */
[----:B------:R-:W2:Y:S01]  /*0930*/  LDG.E R27, desc[UR4][R16.64] ;  /* 0x00000004101b7981 */ /* 0x000ea2000c1e1900 */
[----:B-1----:R-:W-:Y:S02]  /*0940*/  IMAD.MOV.U32 R18, RZ, RZ, R10 ;  /* 0x000000ffff127224 */ /* 0x002fe400078e000a */
[----:B------:R-:W-:-:S05]  /*0950*/  IMAD.MOV.U32 R19, RZ, RZ, R21 ;  /* 0x000000ffff137224 */ /* 0x000fca00078e0015 */
[----:B--2---:R-:W-:Y:S04]  /*0960*/  STG.E desc[UR4][R18.64], R27 ;  /* 0x0000001b12007986 */ /* 0x004fe8000c101904 */
[----:B------:R-:W2:Y:S04]  /*0970*/  LDG.E R21, desc[UR4][R16.64+0x4] ;  /* 0x0000040410157981 */ /* 0x000ea8000c1e1900 */
[----:B--2---:R0:W-:Y:S04]  /*0980*/  STG.E desc[UR4][R18.64+0x4], R21 ;  /* 0x0000041512007986 */ /* 0x0041e8000c101904 */
[----:B------:R-:W2:Y:S01]  /*0990*/  LDG.E R29, desc[UR4][R16.64+0x8] ;  /* 0x00000804101d7981 */ /* 0x000ea2000c1e1900 */
[----:B------:R-:W-:-:S03]  /*09a0*/  IADD3 R25, P1, PT, R25, -0x4, RZ ;  /* 0xfffffffc19197810 */ /* 0x000fc60007f3e0ff */
[----:B--2---:R1:W-:Y:S04]  /*09b0*/  STG.E desc[UR4][R18.64+0x8], R29 ;  /* 0x0000081d12007986 */ /* 0x0043e8000c101904 */
[----:B------:R-:W2:Y:S01]  /*09c0*/  LDG.E R28, desc[UR4][R16.64+0xc] ;  /* 0x00000c04101c7981 */ /* 0x000ea2000c1e1900 */
[----:B------:R-:W-:Y:S02]  /*09d0*/  IADD3.X R22, PT, PT, R22, -0x1, RZ, P1, !PT ;  /* 0xffffffff16167810 */ /* 0x000fe40000ffe4ff */
[----:B------:R-:W-:Y:S02]  /*09e0*/  ISETP.GT.U32.AND P1, PT, R25, 0x3, PT ;  /* 0x000000031900780c */ /* 0x000fe40003f24070 */
[----:B------:R-:W-:Y:S02]  /*09f0*/  IADD3 R23, P2, PT, R23, 0x4, RZ ;  /* 0x0000000417177810 */ /* 0x000fe40007f5e0ff */
[----:B------:R-:W-:-:S02]  /*0a00*/  ISETP.GT.AND.EX P1, PT, R22, RZ, PT, P1 ;  /* 0x000000ff1600720c */ /* 0x000fc40003f24310 */
[----:B------:R-:W-:Y:S01]  /*0a10*/  IADD3 R10, P3, PT, R18, 0x10, RZ ;  /* 0x00000010120a7810 */ /* 0x000fe20007f7e0ff */
[----:B------:R-:W-:Y:S01]  /*0a20*/  IMAD.X R24, RZ, RZ, R24, P2 ;  /* 0x000000ffff187224 */ /* 0x000fe200010e0618 */
[----:B------:R-:W-:-:S03]  /*0a30*/  IADD3 R26, P4, PT, R16, 0x10, RZ ;  /* 0x00000010101a7810 */ /* 0x000fc60007f9e0ff */
[----:B0-----:R-:W-:Y:S02]  /*0a40*/  IMAD.X R21, RZ, RZ, R19, P3 ;  /* 0x000000ffff157224 */ /* 0x001fe400018e0613 */
[----:B------:R-:W-:Y:S01]  /*0a50*/  IMAD.X R27, RZ, RZ, R17, P4 ;  /* 0x000000ffff1b7224 */ /* 0x000fe200020e0611 */
[----:B--2---:R1:W-:Y:S03]  /*0a60*/  STG.E desc[UR4][R18.64+0xc], R28 ;  /* 0x00000c1c12007986 */ /* 0x0043e6000c101904 */
[----:B------:R-:W-:Y:S05]  /*0a70*/  @P1 BRA `(.L_x_13) ;  /* 0xfffffffc00a41947 */ /* 0x000fea000383ffff */
.L_x_12:
[----:B------:R-:W-:Y:S05]  /*0a80*/  BSYNC.RECONVERGENT B3 ;  /* 0x0000000000037941 */ /* 0x000fea0003800200 */
.L_x_11:
[----:B------:R-:W-:Y:S01]  /*0a90*/  ISETP.GT.U32.AND P1, PT, R25, 0x1, PT ;  /* 0x000000011900780c */ /* 0x000fe20003f24070 */
[----:B------:R-:W-:Y:S03]  /*0aa0*/  BSSY.RECONVERGENT B3, `(.L_x_14) ;  /* 0x0000014000037945 */ /* 0x000fe60003800200 */
[----:B------:R-:W-:-:S13]  /*0ab0*/  ISETP.GT.AND.EX P1, PT, R22, RZ, PT, P1 ;  /* 0x000000ff1600720c */ /* 0x000fda0003f24310 */
[----:B------:R-:W-:Y:S05]  /*0ac0*/  @!P1 BRA `(.L_x_15) ;  /* 0x0000000000449947 */ /* 0x000fea0003800000 */
[----:B------:R-:W-:Y:S02]  /*0ad0*/  IMAD.MOV.U32 R16, RZ, RZ, R26 ;  /* 0x000000ffff107224 */ /* 0x000fe400078e001a */
[----:B------:R-:W-:-:S05]  /*0ae0*/  IMAD.MOV.U32 R17, RZ, RZ, R27 ;  /* 0x000000ffff117224 */ /* 0x000fca00078e001b */
[----:B-1----:R-:W2:Y:S01]  /*0af0*/  LDG.E R29, desc[UR4][R16.64] ;  /* 0x00000004101d7981 */ /* 0x002ea2000c1e1900 */
[----:B------:R-:W-:Y:S02]  /*0b00*/  IMAD.MOV.U32 R18, RZ, RZ, R10 ;  /* 0x000000ffff127224 */ /* 0x000fe400078e000a */
[----:B------:R-:W-:-:S05]  /*0b10*/  IMAD.MOV.U32 R19, RZ, RZ, R21 ;  /* 0x000000ffff137224 */ /* 0x000fca00078e0015 */
[----:B--2---:R0:W-:Y:S04]  /*0b20*/  STG.E desc[UR4][R18.64], R29 ;  /* 0x0000001d12007986 */ /* 0x0041e8000c101904 */
[----:B------:R-:W2:Y:S01]  /*0b30*/  LDG.E R28, desc[UR4][R16.64+0x4] ;  /* 0x00000404101c7981 */ /* 0x000ea2000c1e1900 */
[----:B------:R-:W-:Y:S02]  /*0b40*/  IADD3 R23, P1, PT, R23, 0x2, RZ ;  /* 0x0000000217177810 */ /* 0x000fe40007f3e0ff */
[----:B------:R-:W-:Y:S02]  /*0b50*/  IADD3 R10, P2, PT, R10, 0x8, RZ ;  /* 0x000000080a0a7810 */ /* 0x000fe40007f5e0ff */
[----:B------:R-:W-:Y:S01]  /*0b60*/  IADD3 R26, P4, PT, R26, 0x8, RZ ;  /* 0x000000081a1a7810 */ /* 0x000fe20007f9e0ff */
[----:B------:R-:W-:Y:S01]  /*0b70*/  IMAD.X R24, RZ, RZ, R24, P1 ;  /* 0x000000ffff187224 */ /* 0x000fe200008e0618 */
[----:B------:R-:W-:Y:S01]  /*0b80*/  IADD3 R25, P3, PT, R25, -0x2, RZ ;  /* 0xfffffffe19197810 */ /* 0x000fe20007f7e0ff */
[----:B------:R-:W-:Y:S01]  /*0b90*/  IMAD.X R21, RZ, RZ, R21, P2 ;  /* 0x000000ffff157224 */ /* 0x000fe200010e0615 */
[----:B------:R-:W-:Y:S01]  /*0ba0*/  PLOP3.LUT P0, PT, PT, PT, PT, 0x8, 0x80 ;  /* 0x000000000080781c */ /* 0x000fe20003f0e170 */
[----:B------:R-:W-:Y:S01]  /*0bb0*/  IMAD.X R27, RZ, RZ, R27, P4 ;  /* 0x000000ffff1b7224 */ /* 0x000fe200020e061b */
[----:B------:R-:W-:Y:S01]  /*0bc0*/  IADD3.X R22, PT, PT, R22, -0x1, RZ, P3, !PT ;  /* 0xffffffff16167810 */ /* 0x000fe20001ffe4ff */
[----:B--2---:R0:W-:Y:S10]  /*0bd0*/  STG.E desc[UR4][R18.64+0x4], R28 ;  /* 0x0000041c12007986 */ /* 0x0041f4000c101904 */
.L_x_15:
[----:B------:R-:W-:Y:S05]  /*0be0*/  BSYNC.RECONVERGENT B3 ;  /* 0x0000000000037941 */ /* 0x000fea0003800200 */
.L_x_14:
[----:B------:R-:W-:-:S04]  /*0bf0*/  ISETP.EQ.U32.AND P1, PT, R25, RZ, PT ;  /* 0x000000ff1900720c */ /* 0x000fc80003f22070 */
[----:B------:R-:W-:-:S13]  /*0c00*/  ISETP.EQ.AND.EX P1, PT, R22, RZ, PT, P1 ;  /* 0x000000ff1600720c */ /* 0x000fda0003f22310 */
[----:B------:R-:W-:Y:S05]  /*0c10*/  @!P0 BREAK.RELIABLE P1, B1 ;  /* 0x0000000000018942 */ /* 0x000fea0000800100 */
[----:B------:R-:W-:Y:S05]  /*0c20*/  @!P0 BRA P1, `(.L_x_8) ;  /* 0x0000000000408947 */ /* 0x000fea0000800000 */
.L_x_10:
[----:B------:R-:W-:Y:S05]  /*0c30*/  BSYNC.RELIABLE B1 ;  /* 0x0000000000017941 */ /* 0x000fea0003800100 */
.L_x_9:
[----:B012---:R0:W2:Y:S01]  /*0c40*/  LDG.E R19, desc[UR4][R26.64] ;  /* 0x000000041a137981 */ /* 0x0070a2000c1e1900 */
[----:B------:R-:W-:Y:S01]  /*0c50*/  IMAD.MOV.U32 R16, RZ, RZ, R10 ;  /* 0x000000ffff107224 */ /* 0x000fe200078e000a */
[----:B------:R-:W-:Y:S01]  /*0c60*/  IADD3 R25, P0, PT, R25, -0x1, RZ ;  /* 0xffffffff19197810 */ /* 0x000fe20007f1e0ff */
[----:B------:R-:W-:Y:S01]  /*0c70*/  IMAD.MOV.U32 R17, RZ, RZ, R21 ;  /* 0x000000ffff117224 */ /* 0x000fe200078e0015 */
[----:B------:R-:W-:Y:S02]  /*0c80*/  IADD3 R23, P3, PT, R23, 0x1, RZ ;  /* 0x0000000117177810 */ /* 0x000fe40007f7e0ff */
[----:B------:R-:W-:Y:S02]  /*0c90*/  IADD3.X R22, PT, PT, R22, -0x1, RZ, P0, !PT ;  /* 0xffffffff16167810 */ /* 0x000fe400007fe4ff */
[----:B------:R-:W-:Y:S01]  /*0ca0*/  ISETP.NE.U32.AND P0, PT, R25, RZ, PT ;  /* 0x000000ff1900720c */ /* 0x000fe20003f05070 */
[----:B------:R-:W-:Y:S01]  /*0cb0*/  IMAD.X R24, RZ, RZ, R24, P3 ;  /* 0x000000ffff187224 */ /* 0x000fe200018e0618 */
[----:B------:R-:W-:-:S02]  /*0cc0*/  IADD3 R10, P1, PT, R10, 0x4, RZ ;  /* 0x000000040a0a7810 */ /* 0x000fc40007f3e0ff */
[----:B------:R-:W-:Y:S02]  /*0cd0*/  ISETP.NE.AND.EX P0, PT, R22, RZ, PT, P0 ;  /* 0x000000ff1600720c */ /* 0x000fe40003f05300 */
[----:B0-----:R-:W-:Y:S01]  /*0ce0*/  IADD3 R26, P2, PT, R26, 0x4, RZ ;  /* 0x000000041a1a7810 */ /* 0x001fe20007f5e0ff */
[----:B------:R-:W-:-:S04]  /*0cf0*/  IMAD.X R21, RZ, RZ, R21, P1 ;  /* 0x000000ffff157224 */ /* 0x000fc800008e0615 */
[----:B------:R-:W-:Y:S01]  /*0d00*/  IMAD.X R27, RZ, RZ, R27, P2 ;  /* 0x000000ffff1b7224 */ /* 0x000fe200010e061b */
[----:B--2---:R2:W-:Y:S05]  /*0d10*/  STG.E desc[UR4][R16.64], R19 ;  /* 0x0000001310007986 */ /* 0x0045ea000c101904 */
[----:B------:R-:W-:Y:S05]  /*0d20*/  @P0 BRA `(.L_x_9) ;  /* 0xfffffffc00c40947 */ /* 0x000fea000383ffff */
.L_x_8:
[----:B------:R-:W-:Y:S05]  /*0d30*/  BSYNC.RECONVERGENT B2 ;  /* 0x0000000000027941 */ /* 0x000fea0003800200 */
.L_x_7:
[----:B------:R-:W-:-:S04]  /*0d40*/  ISETP.GT.U32.AND P0, PT, R11, R6, PT ;  /* 0x000000060b00720c */ /* 0x000fc80003f04070 */
[----:B------:R-:W-:-:S13]  /*0d50*/  ISETP.GT.AND.EX P0, PT, R20, R8, PT, P0 ;  /* 0x000000081400720c */ /* 0x000fda0003f04300 */
[----:B------:R-:W-:Y:S05]  /*0d60*/  @P0 BRA `(.L_x_3) ;  /* 0x0000000000500947 */ /* 0x000fea0003800000 */
[----:B--2---:R-:W-:-:S04]  /*0d70*/  IADD3 R17, P1, PT, R7, R12, RZ ;  /* 0x0000000c07117210 */ /* 0x004fc80007f3e0ff */
[----:B------:R-:W-:Y:S01]  /*0d80*/  ISETP.LT.U32.AND P0, PT, R17, R0, PT ;  /* 0x000000001100720c */ /* 0x000fe20003f01070 */
[----:B01----:R-:W-:-:S05]  /*0d90*/  IMAD.X R19, R9, 0x1, R13, P1 ;  /* 0x0000000109137824 */ /* 0x003fca00008e060d */
[----:B------:R-:W-:-:S04]  /*0da0*/  ISETP.LT.AND.EX P0, PT, R19, R2, PT, P0 ;  /* 0x000000021300720c */ /* 0x000fc80003f01300 */
[----:B------:R-:W-:Y:S02]  /*0db0*/  SEL R6, R17, R0, P0 ;  /* 0x0000000011067207 */ /* 0x000fe40000000000 */
[----:B------:R-:W-:-:S07]  /*0dc0*/  SEL R21, R19, R2, P0 ;  /* 0x0000000213157207 */ /* 0x000fce0000000000 */
.L_x_16:
[----:B------:R-:W0:Y:S02]  /*0dd0*/  LDCU.128 UR12, c[0x0][0x380] ;  /* 0x00007000ff0c77ac */ /* 0x000e240008000c00 */
[----:B0-----:R-:W-:-:S04]  /*0de0*/  LEA R18, P0, R11, UR12, 0x2 ;  /* 0x0000000c0b127c11 */ /* 0x001fc8000f8010ff */
[----:B---3--:R-:W-:-:S06]  /*0df0*/  LEA.HI.X R19, R11, UR13, R20, 0x2, P0 ;  /* 0x0000000d0b137c11 */ /* 0x008fcc00080f1414 */
[----:B------:R-:W2:Y:S01]  /*0e00*/  LDG.E R19, desc[UR4][R18.64] ;  /* 0x0000000412137981 */ /* 0x000ea2000c1e1900 */
[----:B------:R-:W-:-:S04]  /*0e10*/  LEA R16, P0, R23, UR14, 0x2 ;  /* 0x0000000e17107c11 */ /* 0x000fc8000f8010ff */
[----:B------:R-:W-:Y:S02]  /*0e20*/  LEA.HI.X R17, R23, UR15, R24, 0x2, P0 ;  /* 0x0000000f17117c11 */ /* 0x000fe400080f1418 */
[C---:B------:R-:W-:Y:S02]  /*0e30*/  ISETP.NE.U32.AND P0, PT, R11.reuse, R6, PT ;  /* 0x000000060b00720c */ /* 0x040fe40003f05070 */
[----:B------:R-:W-:Y:S02]  /*0e40*/  IADD3 R11, P1, PT, R11, 0x1, RZ ;  /* 0x000000010b0b7810 */ /* 0x000fe40007f3e0ff */
[----:B------:R-:W-:Y:S02]  /*0e50*/  ISETP.NE.AND.EX P0, PT, R20, R21, PT, P0 ;  /* 0x000000151400720c */ /* 0x000fe40003f05300 */
[----:B------:R-:W-:Y:S01]  /*0e60*/  IADD3 R23, P2, PT, R23, 0x1, RZ ;  /* 0x0000000117177810 */ /* 0x000fe20007f5e0ff */
[----:B------:R-:W-:-:S04]  /*0e70*/  IMAD.X R20, RZ, RZ, R20, P1 ;  /* 0x000000ffff147224 */ /* 0x000fc800008e0614 */
[----:B------:R-:W-:Y:S01]  /*0e80*/  IMAD.X R24, RZ, RZ, R24, P2 ;  /* 0x000000ffff187224 */ /* 0x000fe200010e0618 */
[----:B--2---:R3:W-:Y:S05]  /*0e90*/  STG.E desc[UR4][R16.64], R19 ;  /* 0x0000001310007986 */ /* 0x0047ea000c101904 */
[----:B------:R-:W-:Y:S05]  /*0ea0*/  @P0 BRA `(.L_x_16) ;  /* 0xfffffffc00c80947 */ /* 0x000fea000383ffff */
.L_x_3:
[----:B------:R-:W-:Y:S05]  /*0eb0*/  BSYNC.RECONVERGENT B0 ;  /* 0x0000000000007941 */ /* 0x000fea0003800200 */
.L_x_2:
[C---:B------:R-:W-:Y:S01]  /*0ec0*/  IADD3 R4, P0, PT, R5.reuse, R4, RZ ;  /* 0x0000000405047210 */ /* 0x040fe20007f1e0ff */
[----:B------:R-:W-:-:S04]  /*0ed0*/  IMAD.WIDE.U32 R10, R5, R12, RZ ;  /* 0x0000000c050a7225 */ /* 0x000fc800078e00ff */
[----:B------:R-:W-:Y:S01]  /*0ee0*/  IMAD.X R3, RZ, RZ, R3, P0 ;  /* 0x000000ffff037224 */ /* 0x000fe200000e0603 */
[----:B------:R-:W-:Y:S01]  /*0ef0*/  ISETP.GE.U32.AND P0, PT, R4, R14, PT ;  /* 0x0000000e0400720c */ /* 0x000fe20003f06070 */
[----:B------:R-:W-:Y:S01]  /*0f00*/  IMAD R13, R5, R13, R11 ;  /* 0x0000000d050d7224 */ /* 0x000fe200078e020b */
[C---:B------:R-:W-:Y:S02]  /*0f10*/  LEA R7, P1, R10.reuse, R7, 0x1 ;  /* 0x000000070a077211 */ /* 0x040fe400078208ff */
[----:B------:R-:W-:Y:S02]  /*0f20*/  ISETP.GE.AND.EX P0, PT, R3, R15, PT, P0 ;  /* 0x0000000f0300720c */ /* 0x000fe40003f06300 */
[----:B------:R-:W-:-:S11]  /*0f30*/  LEA.HI.X R9, R10, R9, R13, 0x1, P1 ;  /* 0x000000090a097211 */ /* 0x000fd600008f0c0d */
[----:B------:R-:W-:Y:S05]  /*0f40*/  @!P0 BRA `(.L_x_17) ;  /* 0xfffffff400088947 */ /* 0x000fea000383ffff */
[----:B------:R-:W-:Y:S05]  /*0f50*/  EXIT ;  /* 0x000000000000794d */ /* 0x000fea0003800000 */
        .weak           $__internal_0_$__cuda_sm20_div_s64
        .type           $__internal_0_$__cuda_sm20_div_s64,@function
        .size           $__internal_0_$__cuda_sm20_div_s64,(.L_x_19 - $__internal_0_$__cuda_sm20_div_s64)
$__internal_0_$__cuda_sm20_div_s64:
[-C--:B------:R-:W-:Y:S02]  /*0f60*/  IADD3 R6, P1, PT, RZ, -R15.reuse, RZ ;  /* 0x8000000fff067210 */ /* 0x080fe40007f3e0ff */
[----:B------:R-:W-:Y:S02]  /*0f70*/  ISETP.GE.AND P0, PT, R13, RZ, PT ;  /* 0x000000ff0d00720c */ /* 0x000fe40003f06270 */
[----:B------:R-:W-:Y:S01]  /*0f80*/  ISETP.GE.AND P3, PT, R14, RZ, PT ;  /* 0x000000ff0e00720c */ /* 0x000fe20003f66270 */
[----:B------:R-:W-:Y:S01]  /*0f90*/  IMAD.X R8, RZ, RZ, ~R13, P1 ;  /* 0x000000ffff087224 */ /* 0x000fe200008e0e0d */
[----:B------:R-:W-:-:S04]  /*0fa0*/  SEL R6, R6, R15, !P0 ;  /* 0x0000000f06067207 */ /* 0x000fc80004000000 */
[----:B------:R-:W-:-:S04]  /*0fb0*/  SEL R7, R8, R13, !P0 ;  /* 0x0000000d08077207 */ /* 0x000fc80004000000 */
[----:B------:R-:W0:Y:S08]  /*0fc0*/  I2F.U64.RP R17, R6 ;  /* 0x0000000600117312 */ /* 0x000e300000309000 */
[----:B0-----:R-:W0:Y:S02]  /*0fd0*/  MUFU.RCP R17, R17 ;  /* 0x0000001100117308 */ /* 0x001e240000001000 */
[----:B0-----:R-:W-:-:S06]  /*0fe0*/  VIADD R8, R17, 0x1ffffffe ;  /* 0x1ffffffe11087836 */ /* 0x001fcc0000000000 */
[----:B------:R-:W0:Y:S02]  /*0ff0*/  F2I.U64.TRUNC R8, R8 ;  /* 0x0000000800087311 */ /* 0x000e24000020d800 */
[----:B0-----:R-:W-:-:S04]  /*1000*/  IMAD.WIDE.U32 R10, R8, R6, RZ ;  /* 0x00000006080a7225 */ /* 0x001fc800078e00ff */
[----:B------:R-:W-:Y:S01]  /*1010*/  IMAD R11, R8, R7, R11 ;  /* 0x00000007080b7224 */ /* 0x000fe200078e020b */
[----:B------:R-:W-:-:S03]  /*1020*/  IADD3 R19, P0, PT, RZ, -R10, RZ ;  /* 0x8000000aff137210 */ /* 0x000fc60007f1e0ff */
[----:B------:R-:W-:Y:S02]  /*1030*/  IMAD R11, R9, R6, R11 ;  /* 0x00000006090b7224 */ /* 0x000fe400078e020b */
[----:B------:R-:W-:-:S04]  /*1040*/  IMAD.HI.U32 R10, R8, R19, RZ ;  /* 0x00000013080a7227 */ /* 0x000fc800078e00ff */
[----:B------:R-:W-:Y:S02]  /*1050*/  IMAD.X R21, RZ, RZ, ~R11, P0 ;  /* 0x000000ffff157224 */ /* 0x000fe400000e0e0b */
[----:B------:R-:W-:Y:S02]  /*1060*/  IMAD.MOV.U32 R11, RZ, RZ, R8 ;  /* 0x000000ffff0b7224 */ /* 0x000fe400078e0008 */
[-C--:B------:R-:W-:Y:S02]  /*1070*/  IMAD R23, R9, R21.reuse, RZ ;  /* 0x0000001509177224 */ /* 0x080fe400078e02ff */
[----:B------:R-:W-:-:S04]  /*1080*/  IMAD.WIDE.U32 R10, P0, R8, R21, R10 ;  /* 0x00000015080a7225 */ /* 0x000fc8000780000a */
[----:B------:R-:W-:-:S04]  /*1090*/  IMAD.HI.U32 R17, R9, R21, RZ ;  /* 0x0000001509117227 */ /* 0x000fc800078e00ff */
[----:B------:R-:W-:-:S04]  /*10a0*/  IMAD.HI.U32 R10, P1, R9, R19, R10 ;  /* 0x00000013090a7227 */ /* 0x000fc8000782000a */
[----:B------:R-:W-:Y:S01]  /*10b0*/  IMAD.X R17, R17, 0x1, R9, P0 ;  /* 0x0000000111117824 */ /* 0x000fe200000e0609 */
[----:B------:R-:W-:-:S04]  /*10c0*/  IADD3 R11, P2, PT, R23, R10, RZ ;  /* 0x0000000a170b7210 */ /* 0x000fc80007f5e0ff */
[----:B------:R-:W-:Y:S01]  /*10d0*/  IADD3.X R17, PT, PT, RZ, RZ, R17, P2, P1 ;  /* 0x000000ffff117210 */ /* 0x000fe200017e2411 */
[----:B------:R-:W-:-:S04]  /*10e0*/  IMAD.WIDE.U32 R8, R11, R6, RZ ;  /* 0x000000060b087225 */ /* 0x000fc800078e00ff */
[----:B------:R-:W-:Y:S01]  /*10f0*/  IMAD R9, R11, R7, R9 ;  /* 0x000000070b097224 */ /* 0x000fe200078e0209 */
[----:B------:R-:W-:-:S03]  /*1100*/  IADD3 R19, P0, PT, RZ, -R8, RZ ;  /* 0x80000008ff137210 */ /* 0x000fc60007f1e0ff */
[----:B------:R-:W-:Y:S02]  /*1110*/  IMAD R9, R17, R6, R9 ;  /* 0x0000000611097224 */ /* 0x000fe400078e0209 */
[----:B------:R-:W-:-:S04]  /*1120*/  IMAD.HI.U32 R10, R11, R19, RZ ;  /* 0x000000130b0a7227 */ /* 0x000fc800078e00ff */
[----:B------:R-:W-:Y:S01]  /*1130*/  IMAD.X R8, RZ, RZ, ~R9, P0 ;  /* 0x000000ffff087224 */ /* 0x000fe200000e0e09 */
[----:B------:R-:W-:-:S03]  /*1140*/  IADD3 R9, P4, PT, RZ, -R16, RZ ;  /* 0x80000010ff097210 */ /* 0x000fc60007f9e0ff */
[----:B------:R-:W-:-:S04]  /*1150*/  IMAD.WIDE.U32 R10, P0, R11, R8, R10 ;  /* 0x000000080b0a7225 */ /* 0x000fc8000780000a */
[----:B------:R-:W-:Y:S01]  /*1160*/  IMAD.HI.U32 R10, P1, R17, R19, R10 ;  /* 0x00000013110a7227 */ /* 0x000fe2000782000a */
[----:B------:R-:W-:-:S03]  /*1170*/  SEL R11, R9, R16, !P3 ;  /* 0x00000010090b7207 */ /* 0x000fc60005800000 */
[CC--:B------:R-:W-:Y:S02]  /*1180*/  IMAD R19, R17.reuse, R8.reuse, RZ ;  /* 0x0000000811137224 */ /* 0x0c0fe400078e02ff */
[----:B------:R-:W-:-:S03]  /*1190*/  IMAD.HI.U32 R8, R17, R8, RZ ;  /* 0x0000000811087227 */ /* 0x000fc600078e00ff */
[----:B------:R-:W-:Y:S01]  /*11a0*/  IADD3 R10, P2, PT, R19, R10, RZ ;  /* 0x0000000a130a7210 */ /* 0x000fe20007f5e0ff */
[----:B------:R-:W-:Y:S02]  /*11b0*/  IMAD.X R19, RZ, RZ, ~R14, P4 ;  /* 0x000000ffff137224 */ /* 0x000fe400020e0e0e */
[----:B------:R-:W-:Y:S02]  /*11c0*/  IMAD.X R9, R8, 0x1, R17, P0 ;  /* 0x0000000108097824 */ /* 0x000fe400000e0611 */
[C---:B------:R-:W-:Y:S01]  /*11d0*/  IMAD.HI.U32 R8, R10.reuse, R11, RZ ;  /* 0x0000000b0a087227 */ /* 0x040fe200078e00ff */
[-C--:B------:R-:W-:Y:S02]  /*11e0*/  SEL R17, R19, R14.reuse, !P3 ;  /* 0x0000000e13117207 */ /* 0x080fe40005800000 */
[----:B------:R-:W-:Y:S01]  /*11f0*/  IADD3.X R16, PT, PT, RZ, RZ, R9, P2, P1 ;  /* 0x000000ffff107210 */ /* 0x000fe200017e2409 */
[----:B------:R-:W-:Y:S01]  /*1200*/  IMAD.MOV.U32 R9, RZ, RZ, RZ ;  /* 0x000000ffff097224 */ /* 0x000fe200078e00ff */
[----:B------:R-:W-:Y:S01]  /*1210*/  LOP3.LUT R14, R13, R14, RZ, 0x3c, !PT ;  /* 0x0000000e0d0e7212 */ /* 0x000fe200078e3cff */
[----:B------:R-:W-:-:S04]  /*1220*/  IMAD.WIDE.U32 R8, R10, R17, R8 ;  /* 0x000000110a087225 */ /* 0x000fc800078e0008 */
[C---:B------:R-:W-:Y:S02]  /*1230*/  IMAD R19, R16.reuse, R17, RZ ;  /* 0x0000001110137224 */ /* 0x040fe400078e02ff */
[----:B------:R-:W-:-:S04]  /*1240*/  IMAD.HI.U32 R8, P0, R16, R11, R8 ;  /* 0x0000000b10087227 */ /* 0x000fc80007800008 */
[----:B------:R-:W-:Y:S01]  /*1250*/  IMAD.HI.U32 R10, R16, R17, RZ ;  /* 0x00000011100a7227 */ /* 0x000fe200078e00ff */
[----:B------:R-:W-:-:S03]  /*1260*/  IADD3 R19, P1, PT, R19, R8, RZ ;  /* 0x0000000813137210 */ /* 0x000fc60007f3e0ff */
[----:B------:R-:W-:Y:S02]  /*1270*/  IMAD.X R10, RZ, RZ, R10, P0 ;  /* 0x000000ffff0a7224 */ /* 0x000fe400000e060a */
[----:B------:R-:W-:-:S04]  /*1280*/  IMAD.WIDE.U32 R8, R19, R6, RZ ;  /* 0x0000000613087225 */ /* 0x000fc800078e00ff */
[----:B------:R-:W-:Y:S01]  /*1290*/  IMAD.X R21, RZ, RZ, R10, P1 ;  /* 0x000000ffff157224 */ /* 0x000fe200008e060a */
[----:B------:R-:W-:Y:S01]  /*12a0*/  IADD3 R23, P1, PT, -R8, R11, RZ ;  /* 0x0000000b08177210 */ /* 0x000fe20007f3e1ff */
[----:B------:R-:W-:-:S03]  /*12b0*/  IMAD R9, R19, R7, R9 ;  /* 0x0000000713097224 */ /* 0x000fc600078e0209 */
[-C--:B------:R-:W-:Y:S01]  /*12c0*/  ISETP.GE.U32.AND P0, PT, R23, R6.reuse, PT ;  /* 0x000000061700720c */ /* 0x080fe20003f06070 */
[----:B------:R-:W-:-:S04]  /*12d0*/  IMAD R8, R21, R6, R9 ;  /* 0x0000000615087224 */ /* 0x000fc800078e0209 */
[----:B------:R-:W-:Y:S01]  /*12e0*/  IMAD.X R17, R17, 0x1, ~R8, P1 ;  /* 0x0000000111117824 */ /* 0x000fe200008e0e08 */
[----:B------:R-:W-:Y:S02]  /*12f0*/  IADD3 R9, P1, PT, R23, -R6, RZ ;  /* 0x8000000617097210 */ /* 0x000fe40007f3e0ff */
[----:B------:R-:W-:Y:S02]  /*1300*/  IADD3 R8, P2, PT, R19, 0x1, RZ ;  /* 0x0000000113087810 */ /* 0x000fe40007f5e0ff */
[C---:B------:R-:W-:Y:S01]  /*1310*/  ISETP.GE.U32.AND.EX P0, PT, R17.reuse, R7, PT, P0 ;  /* 0x000000071100720c */ /* 0x040fe20003f06100 */
[----:B------:R-:W-:Y:S02]  /*1320*/  IMAD.X R11, R17, 0x1, ~R7, P1 ;  /* 0x00000001110b7824 */ /* 0x000fe400008e0e07 */
[----:B------:R-:W-:Y:S01]  /*1330*/  IMAD.X R10, RZ, RZ, R21, P2 ;  /* 0x000000ffff0a7224 */ /* 0x000fe200010e0615 */
[----:B------:R-:W-:Y:S02]  /*1340*/  SEL R9, R9, R23, P0 ;  /* 0x0000001709097207 */ /* 0x000fe40000000000 */
[----:B------:R-:W-:-:S02]  /*1350*/  SEL R19, R8, R19, P0 ;  /* 0x0000001308137207 */ /* 0x000fc40000000000 */
[----:B------:R-:W-:Y:S02]  /*1360*/  SEL R11, R11, R17, P0 ;  /* 0x000000110b0b7207 */ /* 0x000fe40000000000 */
[----:B------:R-:W-:Y:S02]  /*1370*/  ISETP.GE.U32.AND P1, PT, R9, R6, PT ;  /* 0x000000060900720c */ /* 0x000fe40003f26070 */
[----:B------:R-:W-:Y:S02]  /*1380*/  SEL R8, R10, R21, P0 ;  /* 0x000000150a087207 */ /* 0x000fe40000000000 */
[----:B------:R-:W-:Y:S02]  /*1390*/  IADD3 R6, P2, PT, R19, 0x1, RZ ;  /* 0x0000000113067810 */ /* 0x000fe40007f5e0ff */
[----:B------:R-:W-:Y:S02]  /*13a0*/  ISETP.GE.U32.AND.EX P0, PT, R11, R7, PT, P1 ;  /* 0x000000070b00720c */ /* 0x000fe40003f06110 */
[----:B------:R-:W-:Y:S01]  /*13b0*/  ISETP.GE.AND P1, PT, R14, RZ, PT ;  /* 0x000000ff0e00720c */ /* 0x000fe20003f26270 */
[----:B------:R-:W-:Y:S01]  /*13c0*/  IMAD.X R7, RZ, RZ, R8, P2 ;  /* 0x000000ffff077224 */ /* 0x000fe200010e0608 */
[----:B------:R-:W-:-:S04]  /*13d0*/  SEL R6, R6, R19, P0 ;  /* 0x0000001306067207 */ /* 0x000fc80000000000 */
[----:B------:R-:W-:Y:S02]  /*13e0*/  SEL R7, R7, R8, P0 ;  /* 0x0000000807077207 */ /* 0x000fe40000000000 */
[-C--:B------:R-:W-:Y:S02]  /*13f0*/  IADD3 R9, P2, PT, RZ, -R6.reuse, RZ ;  /* 0x80000006ff097210 */ /* 0x080fe40007f5e0ff */
[----:B------:R-:W-:Y:S02]  /*1400*/  ISETP.NE.U32.AND P0, PT, R15, RZ, PT ;  /* 0x000000ff0f00720c */ /* 0x000fe40003f05070 */
[----:B------:R-:W-:Y:S01]  /*1410*/  SEL R14, R9, R6, !P1 ;  /* 0x00000006090e7207 */ /* 0x000fe20004800000 */
[----:B------:R-:W-:Y:S01]  /*1420*/  IMAD.X R8, RZ, RZ, ~R7, P2 ;  /* 0x000000ffff087224 */ /* 0x000fe200010e0e07 */
[----:B------:R-:W-:Y:S01]  /*1430*/  ISETP.NE.AND.EX P0, PT, R13, RZ, PT, P0 ;  /* 0x000000ff0d00720c */ /* 0x000fe20003f05300 */
[----:B------:R-:W-:-:S03]  /*1440*/  IMAD.MOV.U32 R13, RZ, RZ, 0x0 ;  /* 0x00000000ff0d7424 */ /* 0x000fc600078e00ff */
[----:B------:R-:W-:Y:S02]  /*1450*/  SEL R15, R8, R7, !P1 ;  /* 0x00000007080f7207 */ /* 0x000fe40004800000 */
[----:B------:R-:W-:Y:S02]  /*1460*/  SEL R14, R14, 0xffffffff, P0 ;  /* 0xffffffff0e0e7807 */ /* 0x000fe40000000000 */
[----:B------:R-:W-:Y:S01]  /*1470*/  SEL R15, R15, 0xffffffff, P0 ;  /* 0xffffffff0f0f7807 */ /* 0x000fe20000000000 */
[----:B------:R-:W-:Y:S06]  /*1480*/  RET.REL.NODEC R12 `(_Z11mergeKernelPiS_xx) ;  /* 0xffffffe80cdc7950 */ /* 0x000fec0003c3ffff */
.L_x_18:
[----:B------:R-:W-:-:S00]  /*1490*/  BRA `(.L_x_18) ;  /* 0xfffffffc00fc7947 */ /* 0x000fc0000383ffff */
[----:B------:R-:W-:-:S00]  /*14a0*/  NOP ;  /* 0x0000000000007918 */ /* 0x000fc00000000000 */
        /* <DEDUP_REMOVED lines=13> */
.L_x_19:


//--------------------- .nv.shared.reserved.0     --------------------------
	.section	.nv.shared.reserved.0,"aw",@nobits
	.weak		__nv_reservedSMEM_offset_0_alias
	.size		__nv_reservedSMEM_offset_0_alias, 0, 64
	.other		__nv_reservedSMEM_offset_0_alias,@"STO_CUDA_RESERVED_SHARED STV_DEFAULT"
__nv_reservedSMEM_offset_0_alias:
	.zero		0
	.zero		64


//--------------------- .nv.constant0._Z11mergeKernelPiS_xx --------------------------
	.section	.nv.constant0._Z11mergeKernelPiS_xx,"a",@progbits
	.sectionflags	@""
	.align	4
.nv.constant0._Z11mergeKernelPiS_xx:
	.zero		928


//--------------------- SYMBOLS --------------------------

	.type		.nv.reservedSmem.offset0,@object
	.size		.nv.reservedSmem.offset0,0x4
